//
// Generated by NVIDIA NVVM Compiler
//
// Compiler Build ID: CL-36424714
// Cuda compilation tools, release 13.0, V13.0.88
// Based on NVVM 20.0.0
//

.version 9.0
.target sm_100
.address_size 64

	// .globl	_Z22computeHistogramKernelPKiPjiiii
.extern .shared .align 16 .b8 s_hist[];

.visible .entry _Z22computeHistogramKernelPKiPjiiii(
	.param .u64 .ptr .align 1 _Z22computeHistogramKernelPKiPjiiii_param_0,
	.param .u64 .ptr .align 1 _Z22computeHistogramKernelPKiPjiiii_param_1,
	.param .u32 _Z22computeHistogramKernelPKiPjiiii_param_2,
	.param .u32 _Z22computeHistogramKernelPKiPjiiii_param_3,
	.param .u32 _Z22computeHistogramKernelPKiPjiiii_param_4,
	.param .u32 _Z22computeHistogramKernelPKiPjiiii_param_5
)
{
	.reg .pred 	%p<14>;
	.reg .b32 	%r<44>;
	.reg .b64 	%rd<9>;

	ld.param.u64 	%rd3, [_Z22computeHistogramKernelPKiPjiiii_param_0];
	ld.param.u64 	%rd4, [_Z22computeHistogramKernelPKiPjiiii_param_1];
	ld.param.u32 	%r20, [_Z22computeHistogramKernelPKiPjiiii_param_3];
	ld.param.u32 	%r21, [_Z22computeHistogramKernelPKiPjiiii_param_4];
	ld.param.u32 	%r22, [_Z22computeHistogramKernelPKiPjiiii_param_5];
	mov.u32 	%r23, %ctaid.x;
	mov.u32 	%r1, %ntid.x;
	mov.u32 	%r43, %tid.x;
	mad.lo.s32 	%r42, %r23, %r1, %r43;
	setp.ge.s32 	%p1, %r43, %r20;
	@%p1 bra 	$L__BB0_6;
	shl.b32 	%r4, %r1, 2;
	mov.u32 	%r41, %r43;
$L__BB0_2:
	.pragma "nounroll";
	shl.b32 	%r24, %r41, 2;
	mov.u32 	%r25, s_hist;
	add.s32 	%r6, %r25, %r24;
	mov.b32 	%r26, 0;
	st.shared.u32 	[%r6], %r26;
	add.s32 	%r7, %r41, %r1;
	setp.ge.s32 	%p2, %r7, %r20;
	@%p2 bra 	$L__BB0_6;
	add.s32 	%r8, %r6, %r4;
	mov.b32 	%r27, 0;
	st.shared.u32 	[%r8], %r27;
	add.s32 	%r9, %r7, %r1;
	setp.ge.s32 	%p3, %r9, %r20;
	@%p3 bra 	$L__BB0_6;
	add.s32 	%r10, %r8, %r4;
	mov.b32 	%r28, 0;
	st.shared.u32 	[%r10], %r28;
	add.s32 	%r11, %r9, %r1;
	setp.ge.s32 	%p4, %r11, %r20;
	@%p4 bra 	$L__BB0_6;
	add.s32 	%r29, %r10, %r4;
	mov.b32 	%r30, 0;
	st.shared.u32 	[%r29], %r30;
	add.s32 	%r41, %r11, %r1;
	setp.lt.s32 	%p5, %r41, %r20;
	@%p5 bra 	$L__BB0_2;
$L__BB0_6:
	barrier.sync 	0;
	setp.ge.s32 	%p6, %r42, %r22;
	@%p6 bra 	$L__BB0_11;
	mov.u32 	%r31, %nctaid.x;
	mul.lo.s32 	%r13, %r1, %r31;
	cvta.to.global.u64 	%rd1, %rd3;
$L__BB0_8:
	add.s32 	%r32, %r42, %r21;
	mul.wide.s32 	%rd5, %r32, 4;
	add.s64 	%rd6, %rd1, %rd5;
	ld.global.nc.u32 	%r15, [%rd6];
	setp.lt.s32 	%p7, %r15, 0;
	setp.ge.s32 	%p8, %r15, %r20;
	or.pred  	%p9, %p7, %p8;
	@%p9 bra 	$L__BB0_10;
	shl.b32 	%r33, %r15, 2;
	mov.u32 	%r34, s_hist;
	add.s32 	%r35, %r34, %r33;
	atom.shared.add.u32 	%r36, [%r35], 1;
$L__BB0_10:
	add.s32 	%r42, %r42, %r13;
	setp.lt.s32 	%p10, %r42, %r22;
	@%p10 bra 	$L__BB0_8;
$L__BB0_11:
	setp.ge.s32 	%p11, %r43, %r20;
	barrier.sync 	0;
	@%p11 bra 	$L__BB0_16;
	cvta.to.global.u64 	%rd2, %rd4;
	mov.u32 	%r38, s_hist;
$L__BB0_13:
	shl.b32 	%r37, %r43, 2;
	add.s32 	%r39, %r38, %r37;
	ld.shared.u32 	%r18, [%r39];
	setp.eq.s32 	%p12, %r18, 0;
	@%p12 bra 	$L__BB0_15;
	mul.wide.s32 	%rd7, %r43, 4;
	add.s64 	%rd8, %rd2, %rd7;
	atom.global.add.u32 	%r40, [%rd8], %r18;
$L__BB0_15:
	add.s32 	%r43, %r43, %r1;
	setp.lt.s32 	%p13, %r43, %r20;
	@%p13 bra 	$L__BB0_13;
$L__BB0_16:
	ret;

}


// ===== COMPILED SASS (sm_100) =====

	.target	sm_100

	.elftype	@"ET_EXEC"


//--------------------- .note.nv.tkinfo           --------------------------
	.section	.note.nv.tkinfo,"",@"SHT_NOTE"
	.sectionflags	@"SHF_NOTE_NV_TKINFO"
	.tkinfo
        /*0018*/ 	.word	0x00000002
        /*0030*/ 	.string	""
        /*0030*/ 	.string	"ptxas"
        /*0030*/ 	.string	"Cuda compilation tools, release 13.0, V13.0.88"
        /*0030*/ 	.string	"Build cuda_13.0.r13.0/compiler.36424714_0"
        /*0030*/ 	.string	"-arch sm_100 -m 64 "



//--------------------- .note.nv.cuinfo           --------------------------
	.section	.note.nv.cuinfo,"",@"SHT_NOTE"
	.sectionflags	@"SHF_NOTE_NV_CUINFO"
        /*0018*/ 	.short	0x0002
        /*001a*/ 	.short	0x0064
        /*001c*/ 	.short	0x0082
	.zero		2


//--------------------- .nv.info                  --------------------------
	.section	.nv.info,"",@"SHT_CUDA_INFO"
	.align	4


	//----- nvinfo : EIATTR_REGCOUNT
	.align		4
        /*0000*/ 	.byte	0x04, 0x2f
        /*0002*/ 	.short	(.L_1 - .L_0)
	.align		4
.L_0:
        /*0004*/ 	.word	index@(_Z22computeHistogramKernelPKiPjiiii)
        /*0008*/ 	.word	0x0000000c


	//----- nvinfo : EIATTR_FRAME_SIZE
	.align		4
.L_1:
        /*000c*/ 	.byte	0x04, 0x11
        /*000e*/ 	.short	(.L_3 - .L_2)
	.align		4
.L_2:
        /*0010*/ 	.word	index@(_Z22computeHistogramKernelPKiPjiiii)
        /*0014*/ 	.word	0x00000000


	//----- nvinfo : EIATTR_MIN_STACK_SIZE
	.align		4
.L_3:
        /*0018*/ 	.byte	0x04, 0x12
        /*001a*/ 	.short	(.L_5 - .L_4)
	.align		4
.L_4:
        /*001c*/ 	.word	index@(_Z22computeHistogramKernelPKiPjiiii)
        /*0020*/ 	.word	0x00000000
.L_5:


//--------------------- .nv.compat                --------------------------
	.section	.nv.compat,"",@"SHT_CUDA_COMPAT_INFO"
	.align	4
        /*0000*/ 	.byte	0x02, 0x09, 0x00, 0x00, 0x02, 0x02, 0x01, 0x00, 0x02, 0x05, 0x05, 0x00, 0x03, 0x07, 0x01, 0x01
        /*0010*/ 	.byte	0x02, 0x03, 0x00, 0x00, 0x02, 0x06, 0x01, 0x00, 0x04, 0x0b, 0x08, 0x00, 0x09, 0x00, 0x00, 0x00
        /*0020*/ 	.byte	0x00, 0x00, 0x00, 0x00


//--------------------- .nv.info._Z22computeHistogramKernelPKiPjiiii --------------------------
	.section	.nv.info._Z22computeHistogramKernelPKiPjiiii,"",@"SHT_CUDA_INFO"
	.sectionflags	@""
	.align	4


	//----- nvinfo : EIATTR_CUDA_API_VERSION
	.align		4
        /*0000*/ 	.byte	0x04, 0x37
        /*0002*/ 	.short	(.L_7 - .L_6)
.L_6:
        /*0004*/ 	.word	0x00000082


	//----- nvinfo : EIATTR_KPARAM_INFO
	.align		4
.L_7:
        /*0008*/ 	.byte	0x04, 0x17
        /*000a*/ 	.short	(.L_9 - .L_8)
.L_8:
        /*000c*/ 	.word	0x00000000
        /*0010*/ 	.short	0x0005
        /*0012*/ 	.short	0x001c
        /*0014*/ 	.byte	0x00, 0xf0, 0x11, 0x00


	//----- nvinfo : EIATTR_KPARAM_INFO
	.align		4
.L_9:
        /*0018*/ 	.byte	0x04, 0x17
        /*001a*/ 	.short	(.L_11 - .L_10)
.L_10:
        /*001c*/ 	.word	0x00000000
        /*0020*/ 	.short	0x0004
        /*0022*/ 	.short	0x0018
        /*0024*/ 	.byte	0x00, 0xf0, 0x11, 0x00


	//----- nvinfo : EIATTR_KPARAM_INFO
	.align		4
.L_11:
        /*0028*/ 	.byte	0x04, 0x17
        /*002a*/ 	.short	(.L_13 - .L_12)
.L_12:
        /*002c*/ 	.word	0x00000000
        /*0030*/ 	.short	0x0003
        /*0032*/ 	.short	0x0014
        /*0034*/ 	.byte	0x00, 0xf0, 0x11, 0x00


	//----- nvinfo : EIATTR_KPARAM_INFO
	.align		4
.L_13:
        /*0038*/ 	.byte	0x04, 0x17
        /*003a*/ 	.short	(.L_15 - .L_14)
.L_14:
        /*003c*/ 	.word	0x00000000
        /*0040*/ 	.short	0x0002
        /*0042*/ 	.short	0x0010
        /*0044*/ 	.byte	0x00, 0xf0, 0x11, 0x00


	//----- nvinfo : EIATTR_KPARAM_INFO
	.align		4
.L_15:
        /*0048*/ 	.byte	0x04, 0x17
        /*004a*/ 	.short	(.L_17 - .L_16)
.L_16:
        /*004c*/ 	.word	0x00000000
        /*0050*/ 	.short	0x0001
        /*0052*/ 	.short	0x0008
        /*0054*/ 	.byte	0x00, 0xf5, 0x21, 0x00


	//----- nvinfo : EIATTR_KPARAM_INFO
	.align		4
.L_17:
        /*0058*/ 	.byte	0x04, 0x17
        /*005a*/ 	.short	(.L_19 - .L_18)
.L_18:
        /*005c*/ 	.word	0x00000000
        /*0060*/ 	.short	0x0000
        /*0062*/ 	.short	0x0000
        /*0064*/ 	.byte	0x00, 0xf5, 0x21, 0x00


	//----- nvinfo : EIATTR_SPARSE_MMA_MASK
	.align		4
.L_19:
        /*0068*/ 	.byte	0x03, 0x50
        /*006a*/ 	.short	0x0000


	//----- nvinfo : EIATTR_MAXREG_COUNT
	.align		4
        /*006c*/ 	.byte	0x03, 0x1b
        /*006e*/ 	.short	0x00ff


	//----- nvinfo : EIATTR_NUM_BARRIERS
	.align		4
        /*0070*/ 	.byte	0x02, 0x4c
        /*0072*/ 	.byte	0x01
	.zero		1


	//----- nvinfo : EIATTR_MERCURY_ISA_VERSION
	.align		4
        /*0074*/ 	.byte	0x03, 0x5f
        /*0076*/ 	.short	0x0101


	//----- nvinfo : EIATTR_COOP_GROUP_MASK_REGIDS
	.align		4
        /*0078*/ 	.byte	0x04, 0x29
        /*007a*/ 	.short	(.L_21 - .L_20)


	//   ....[0]....
.L_20:
        /*007c*/ 	.word	0xffffffff


	//   ....[1]....
        /*0080*/ 	.word	0xffffffff


	//----- nvinfo : EIATTR_COOP_GROUP_INSTR_OFFSETS
	.align		4
.L_21:
        /*0084*/ 	.byte	0x04, 0x28
        /*0086*/ 	.short	(.L_23 - .L_22)


	//   ....[0]....
.L_22:
        /*0088*/ 	.word	0x00000290


	//   ....[1]....
        /*008c*/ 	.word	0x00000410


	//----- nvinfo : EIATTR_VRC_CTA_INIT_COUNT
	.align		4
.L_23:
        /*0090*/ 	.byte	0x02, 0x4a
	.zero		1
	.zero		1


	//----- nvinfo : EIATTR_EXIT_INSTR_OFFSETS
	.align		4
        /*0094*/ 	.byte	0x04, 0x1c
        /*0096*/ 	.short	(.L_25 - .L_24)


	//   ....[0]....
.L_24:
        /*0098*/ 	.word	0x00000430


	//   ....[1]....
        /*009c*/ 	.word	0x00000540


	//----- nvinfo : EIATTR_CRS_STACK_SIZE
	.align		4
.L_25:
        /*00a0*/ 	.byte	0x04, 0x1e
        /*00a2*/ 	.short	(.L_27 - .L_26)
.L_26:
        /*00a4*/ 	.word	0x00000000


	//----- nvinfo : EIATTR_CBANK_PARAM_SIZE
	.align		4
.L_27:
        /*00a8*/ 	.byte	0x03, 0x19
        /*00aa*/ 	.short	0x0020


	//----- nvinfo : EIATTR_PARAM_CBANK
	.align		4
        /*00ac*/ 	.byte	0x04, 0x0a
        /*00ae*/ 	.short	(.L_29 - .L_28)
	.align		4
.L_28:
        /*00b0*/ 	.word	index@(.nv.constant0._Z22computeHistogramKernelPKiPjiiii)
        /*00b4*/ 	.short	0x0380
        /*00b6*/ 	.short	0x0020


	//----- nvinfo : EIATTR_SW_WAR
	.align		4
.L_29:
        /*00b8*/ 	.byte	0x04, 0x36
        /*00ba*/ 	.short	(.L_31 - .L_30)
.L_30:
        /*00bc*/ 	.word	0x00000008
.L_31:


//--------------------- .nv.callgraph             --------------------------
	.section	.nv.callgraph,"",@"SHT_CUDA_CALLGRAPH"
	.align	4
	.sectionentsize	8
	.align		4
        /*0000*/ 	.word	0x00000000
	.align		4
        /*0004*/ 	.word	0xffffffff
	.align		4
        /*0008*/ 	.word	0x00000000
	.align		4
        /*000c*/ 	.word	0xfffffffe
	.align		4
        /*0010*/ 	.word	0x00000000
	.align		4
        /*0014*/ 	.word	0xfffffffd
	.align		4
        /*0018*/ 	.word	0x00000000
	.align		4
        /*001c*/ 	.word	0xfffffffc


//--------------------- .text._Z22computeHistogramKernelPKiPjiiii --------------------------
	.section	.text._Z22computeHistogramKernelPKiPjiiii,"ax",@progbits
	.align	128
        .global         _Z22computeHistogramKernelPKiPjiiii
        .type           _Z22computeHistogramKernelPKiPjiiii,@function
        .size           _Z22computeHistogramKernelPKiPjiiii,(.L_x_12 - _Z22computeHistogramKernelPKiPjiiii)
        .other          _Z22computeHistogramKernelPKiPjiiii,@"STO_CUDA_ENTRY STV_DEFAULT"
_Z22computeHistogramKernelPKiPjiiii:
.text._Z22computeHistogramKernelPKiPjiiii:
[----:B------:R-:W-:Y:S01]  /*0000*/  LDC R1, c[0x0][0x37c] ;  /* 0x0000df00ff017b82 */ /* 0x000fe20000000800 */
[----:B------:R-:W0:Y:S01]  /*0010*/  S2R R3, SR_TID.X ;  /* 0x0000000000037919 */ /* 0x000e220000002100 */
[----:B------:R-:W1:Y:S06]  /*0020*/  LDCU UR5, c[0x0][0x394] ;  /* 0x00007280ff0577ac */ /* 0x000e6c0008000800 */
[----:B------:R-:W2:Y:S01]  /*0030*/  S2UR UR4, SR_CTAID.X ;  /* 0x00000000000479c3 */ /* 0x000ea20000002500 */
[----:B------:R-:W-:Y:S07]  /*0040*/  BSSY.RECONVERGENT B0, `(.L_x_0) ;  /* 0x000001f000007945 */ /* 0x000fee0003800200 */
[----:B------:R-:W2:Y:S01]  /*0050*/  LDC R0, c[0x0][0x360] ;  /* 0x0000d800ff007b82 */ /* 0x000ea20000000800 */
[----:B-1----:R-:W-:-:S05]  /*0060*/  IMAD.U32 R8, RZ, RZ, UR5 ;  /* 0x00000005ff087e24 */ /* 0x002fca000f8e00ff */
[----:B0-----:R-:W-:Y:S01]  /*0070*/  ISETP.GE.AND P0, PT, R3, R8, PT ;  /* 0x000000080300720c */ /* 0x001fe20003f06270 */
[----:B--2---:R-:W-:-:S12]  /*0080*/  IMAD R2, R0, UR4, R3 ;  /* 0x0000000400027c24 */ /* 0x004fd8000f8e0203 */
[----:B------:R-:W-:Y:S05]  /*0090*/  @P0 BRA `(.L_x_1) ;  /* 0x0000000000640947 */ /* 0x000fea0003800000 */
[----:B------:R-:W0:Y:S01]  /*00a0*/  S2R R7, SR_CgaCtaId ;  /* 0x0000000000077919 */ /* 0x000e220000008800 */
[----:B------:R-:W1:Y:S01]  /*00b0*/  LDC R8, c[0x0][0x394] ;  /* 0x0000e500ff087b82 */ /* 0x000e620000000800 */
[----:B------:R-:W-:Y:S01]  /*00c0*/  MOV R4, 0x400 ;  /* 0x0000040000047802 */ /* 0x000fe20000000f00 */
[----:B------:R-:W-:-:S03]  /*00d0*/  IMAD.MOV.U32 R5, RZ, RZ, R3 ;  /* 0x000000ffff057224 */ /* 0x000fc600078e0003 */
[----:B0-----:R-:W-:-:S07]  /*00e0*/  LEA R4, R7, R4, 0x18 ;  /* 0x0000000407047211 */ /* 0x001fce00078ec0ff */
.L_x_2:
[----:B------:R-:W-:Y:S02]  /*00f0*/  IMAD R7, R5, 0x4, R4 ;  /* 0x0000000405077824 */ /* 0x000fe400078e0204 */
[----:B------:R-:W-:-:S03]  /*0100*/  IMAD.IADD R5, R0, 0x1, R5 ;  /* 0x0000000100057824 */ /* 0x000fc600078e0205 */
[----:B------:R0:W-:Y:S02]  /*0110*/  STS [R7], RZ ;  /* 0x000000ff07007388 */ /* 0x0001e40000000800 */
[----:B-1----:R-:W-:-:S13]  /*0120*/  ISETP.GE.AND P0, PT, R5, R8, PT ;  /* 0x000000080500720c */ /* 0x002fda0003f06270 */
[----:B0-----:R-:W-:Y:S05]  /*0130*/  @P0 BRA `(.L_x_1) ;  /* 0x00000000003c0947 */ /* 0x001fea0003800000 */
[----:B------:R-:W-:Y:S02]  /*0140*/  IMAD R7, R0, 0x4, R7 ;  /* 0x0000000400077824 */ /* 0x000fe400078e0207 */
[----:B------:R-:W-:-:S03]  /*0150*/  IMAD.IADD R5, R5, 0x1, R0 ;  /* 0x0000000105057824 */ /* 0x000fc600078e0200 */
[----:B------:R0:W-:Y:S02]  /*0160*/  STS [R7], RZ ;  /* 0x000000ff07007388 */ /* 0x0001e40000000800 */
[----:B------:R-:W-:-:S13]  /*0170*/  ISETP.GE.AND P0, PT, R5, R8, PT ;  /* 0x000000080500720c */ /* 0x000fda0003f06270 */
[----:B0-----:R-:W-:Y:S05]  /*0180*/  @P0 BRA `(.L_x_1) ;  /* 0x0000000000280947 */ /* 0x001fea0003800000 */
[----:B------:R-:W-:Y:S01]  /*0190*/  IMAD R7, R0, 0x4, R7 ;  /* 0x0000000400077824 */ /* 0x000fe200078e0207 */
[----:B------:R-:W-:-:S04]  /*01a0*/  IADD3 R5, PT, PT, R5, R0, RZ ;  /* 0x0000000005057210 */ /* 0x000fc80007ffe0ff */
[----:B------:R0:W-:Y:S01]  /*01b0*/  STS [R7], RZ ;  /* 0x000000ff07007388 */ /* 0x0001e20000000800 */
[----:B------:R-:W-:-:S13]  /*01c0*/  ISETP.GE.AND P0, PT, R5, R8, PT ;  /* 0x000000080500720c */ /* 0x000fda0003f06270 */
[----:B0-----:R-:W-:Y:S05]  /*01d0*/  @P0 BRA `(.L_x_1) ;  /* 0x0000000000140947 */ /* 0x001fea0003800000 */
[----:B------:R-:W-:Y:S02]  /*01e0*/  IMAD R6, R0, 0x4, R7 ;  /* 0x0000000400067824 */ /* 0x000fe400078e0207 */
[----:B------:R-:W-:-:S03]  /*01f0*/  IMAD.IADD R5, R5, 0x1, R0 ;  /* 0x0000000105057824 */ /* 0x000fc600078e0200 */
[----:B------:R0:W-:Y:S02]  /*0200*/  STS [R6], RZ ;  /* 0x000000ff06007388 */ /* 0x0001e40000000800 */
[----:B------:R-:W-:-:S13]  /*0210*/  ISETP.GE.AND P0, PT, R5, R8, PT ;  /* 0x000000080500720c */ /* 0x000fda0003f06270 */
[----:B0-----:R-:W-:Y:S05]  /*0220*/  @!P0 BRA `(.L_x_2) ;  /* 0xfffffffc00b08947 */ /* 0x001fea000383ffff */
.L_x_1:
[----:B------:R-:W-:Y:S05]  /*0230*/  BSYNC.RECONVERGENT B0 ;  /* 0x0000000000007941 */ /* 0x000fea0003800200 */
.L_x_0:
[----:B------:R-:W0:Y:S01]  /*0240*/  LDCU UR4, c[0x0][0x39c] ;  /* 0x00007380ff0477ac */ /* 0x000e220008000800 */
[----:B------:R-:W-:Y:S01]  /*0250*/  BSSY.RECONVERGENT B0, `(.L_x_3) ;  /* 0x000001b000007945 */ /* 0x000fe20003800200 */
[----:B------:R-:W1:Y:S01]  /*0260*/  LDCU.64 UR6, c[0x0][0x358] ;  /* 0x00006b00ff0677ac */ /* 0x000e620008000a00 */
[----:B------:R-:W2:Y:S01]  /*0270*/  LDCU UR10, c[0x0][0x394] ;  /* 0x00007280ff0a77ac */ /* 0x000ea20008000800 */
[----:B------:R-:W3:Y:S01]  /*0280*/  LDCU.64 UR8, c[0x0][0x398] ;  /* 0x00007300ff0877ac */ /* 0x000ee20008000a00 */
[----:B------:R-:W-:Y:S01]  /*0290*/  BAR.SYNC.DEFER_BLOCKING 0x0 ;  /* 0x0000000000007b1d */ /* 0x000fe20000010000 */
[----:B0-----:R-:W-:-:S13]  /*02a0*/  ISETP.GE.AND P0, PT, R2, UR4, PT ;  /* 0x0000000402007c0c */ /* 0x001fda000bf06270 */
[----:B-123--:R-:W-:Y:S05]  /*02b0*/  @P0 BRA `(.L_x_4) ;  /* 0x0000000000500947 */ /* 0x00efea0003800000 */
[----:B------:R-:W0:Y:S01]  /*02c0*/  LDC.64 R6, c[0x0][0x380] ;  /* 0x0000e000ff067b82 */ /* 0x000e220000000a00 */
[----:B------:R-:W1:Y:S02]  /*02d0*/  LDCU UR4, c[0x0][0x370] ;  /* 0x00006e00ff0477ac */ /* 0x000e640008000800 */
[----:B-1----:R-:W-:-:S07]  /*02e0*/  IMAD R9, R0, UR4, RZ ;  /* 0x0000000400097c24 */ /* 0x002fce000f8e02ff */
.L_x_7:
[----:B------:R-:W-:-:S04]  /*02f0*/  VIADD R5, R2, UR8 ;  /* 0x0000000802057c36 */ /* 0x000fc80008000000 */
[----:B0-----:R-:W-:-:S06]  /*0300*/  IMAD.WIDE R4, R5, 0x4, R6 ;  /* 0x0000000405047825 */ /* 0x001fcc00078e0206 */
[----:B------:R-:W2:Y:S01]  /*0310*/  LDG.E.CONSTANT R5, desc[UR6][R4.64] ;  /* 0x0000000604057981 */ /* 0x000ea2000c1e9900 */
[----:B------:R-:W-:Y:S01]  /*0320*/  MOV R8, UR10 ;  /* 0x0000000a00087c02 */ /* 0x000fe20008000f00 */
[----:B------:R-:W-:Y:S01]  /*0330*/  IMAD.IADD R2, R9, 0x1, R2 ;  /* 0x0000000109027824 */ /* 0x000fe200078e0202 */
[----:B------:R-:W-:Y:S04]  /*0340*/  BSSY.RECONVERGENT B1, `(.L_x_5) ;  /* 0x000000a000017945 */ /* 0x000fe80003800200 */
[----:B------:R-:W-:Y:S02]  /*0350*/  ISETP.GE.AND P1, PT, R2, UR9, PT ;  /* 0x0000000902007c0c */ /* 0x000fe4000bf26270 */
[----:B--2---:R-:W-:-:S04]  /*0360*/  ISETP.GE.AND P0, PT, R5, R8, PT ;  /* 0x000000080500720c */ /* 0x004fc80003f06270 */
[----:B------:R-:W-:-:S13]  /*0370*/  ISETP.LT.OR P0, PT, R5, RZ, P0 ;  /* 0x000000ff0500720c */ /* 0x000fda0000701670 */
[----:B------:R-:W-:Y:S05]  /*0380*/  @P0 BRA `(.L_x_6) ;  /* 0x0000000000140947 */ /* 0x000fea0003800000 */
[----:B------:R-:W0:Y:S01]  /*0390*/  S2UR UR5, SR_CgaCtaId ;  /* 0x00000000000579c3 */ /* 0x000e220000008800 */
[----:B------:R-:W-:Y:S02]  /*03a0*/  UMOV UR4, 0x400 ;  /* 0x0000040000047882 */ /* 0x000fe40000000000 */
[----:B0-----:R-:W-:-:S06]  /*03b0*/  ULEA UR4, UR5, UR4, 0x18 ;  /* 0x0000000405047291 */ /* 0x001fcc000f8ec0ff */
[----:B------:R-:W-:-:S05]  /*03c0*/  LEA R4, R5, UR4, 0x2 ;  /* 0x0000000405047c11 */ /* 0x000fca000f8e10ff */
[----:B------:R0:W-:Y:S02]  /*03d0*/  ATOMS.POPC.INC.32 RZ, [R4+URZ] ;  /* 0x0000000004ff7f8c */ /* 0x0001e4000d8000ff */
.L_x_6:
[----:B------:R-:W-:Y:S05]  /*03e0*/  BSYNC.RECONVERGENT B1 ;  /* 0x0000000000017941 */ /* 0x000fea0003800200 */
.L_x_5:
[----:B------:R-:W-:Y:S05]  /*03f0*/  @!P1 BRA `(.L_x_7) ;  /* 0xfffffffc00bc9947 */ /* 0x000fea000383ffff */
.L_x_4:
[----:B------:R-:W-:Y:S05]  /*0400*/  BSYNC.RECONVERGENT B0 ;  /* 0x0000000000007941 */ /* 0x000fea0003800200 */
.L_x_3:
[----:B------:R-:W-:Y:S01]  /*0410*/  BAR.SYNC.DEFER_BLOCKING 0x0 ;  /* 0x0000000000007b1d */ /* 0x000fe20000010000 */
[----:B------:R-:W-:-:S13]  /*0420*/  ISETP.GE.AND P0, PT, R3, R8, PT ;  /* 0x000000080300720c */ /* 0x000fda0003f06270 */
[----:B------:R-:W-:Y:S05]  /*0430*/  @P0 EXIT ;  /* 0x000000000000094d */ /* 0x000fea0003800000 */
[----:B------:R-:W1:Y:S01]  /*0440*/  S2UR UR5, SR_CgaCtaId ;  /* 0x00000000000579c3 */ /* 0x000e620000008800 */
[----:B------:R-:W-:Y:S01]  /*0450*/  UMOV UR4, 0x400 ;  /* 0x0000040000047882 */ /* 0x000fe20000000000 */
[----:B------:R-:W2:Y:S06]  /*0460*/  LDCU UR8, c[0x0][0x394] ;  /* 0x00007280ff0877ac */ /* 0x000eac0008000800 */
[----:B------:R-:W3:Y:S01]  /*0470*/  LDC.64 R6, c[0x0][0x388] ;  /* 0x0000e200ff067b82 */ /* 0x000ee20000000a00 */
[----:B-12---:R-:W-:-:S12]  /*0480*/  ULEA UR4, UR5, UR4, 0x18 ;  /* 0x0000000405047291 */ /* 0x006fd8000f8ec0ff */
.L_x_10:
[----:B------:R-:W-:Y:S01]  /*0490*/  LEA R2, R3, UR4, 0x2 ;  /* 0x0000000403027c11 */ /* 0x000fe2000f8e10ff */
[----:B------:R-:W-:Y:S04]  /*04a0*/  BSSY.RECONVERGENT B0, `(.L_x_8) ;  /* 0x0000006000007945 */ /* 0x000fe80003800200 */
[----:B-1----:R-:W1:Y:S02]  /*04b0*/  LDS R9, [R2] ;  /* 0x0000000002097984 */ /* 0x002e640000000800 */
[----:B-1----:R-:W-:-:S13]  /*04c0*/  ISETP.NE.AND P0, PT, R9, RZ, PT ;  /* 0x000000ff0900720c */ /* 0x002fda0003f05270 */
[----:B------:R-:W-:Y:S05]  /*04d0*/  @!P0 BRA `(.L_x_9) ;  /* 0x0000000000088947 */ /* 0x000fea0003800000 */
[----:B0--3--:R-:W-:-:S05]  /*04e0*/  IMAD.WIDE R4, R3, 0x4, R6 ;  /* 0x0000000403047825 */ /* 0x009fca00078e0206 */
[----:B------:R1:W-:Y:S02]  /*04f0*/  REDG.E.ADD.STRONG.GPU desc[UR6][R4.64], R9 ;  /* 0x000000090400798e */ /* 0x0003e4000c12e106 */
.L_x_9:
[----:B------:R-:W-:Y:S05]  /*0500*/  BSYNC.RECONVERGENT B0 ;  /* 0x0000000000007941 */ /* 0x000fea0003800200 */
.L_x_8:
[----:B------:R-:W-:-:S05]  /*0510*/  IMAD.IADD R3, R0, 0x1, R3 ;  /* 0x0000000100037824 */ /* 0x000fca00078e0203 */
[----:B------:R-:W-:-:S13]  /*0520*/  ISETP.GE.AND P0, PT, R3, UR8, PT ;  /* 0x0000000803007c0c */ /* 0x000fda000bf06270 */
[----:B------:R-:W-:Y:S05]  /*0530*/  @!P0 BRA `(.L_x_10) ;  /* 0xfffffffc00d48947 */ /* 0x000fea000383ffff */
[----:B------:R-:W-:Y:S05]  /*0540*/  EXIT ;  /* 0x000000000000794d */ /* 0x000fea0003800000 */
.L_x_11:
[----:B------:R-:W-:-:S00]  /*0550*/  BRA `(.L_x_11) ;  /* 0xfffffffc00fc7947 */ /* 0x000fc0000383ffff */
[----:B------:R-:W-:-:S00]  /*0560*/  NOP ;  /* 0x0000000000007918 */ /* 0x000fc00000000000 */
        /* <DEDUP_REMOVED lines=9> */
.L_x_12:


//--------------------- .nv.shared._Z22computeHistogramKernelPKiPjiiii --------------------------
	.section	.nv.shared._Z22computeHistogramKernelPKiPjiiii,"aw",@nobits
	.sectionflags	@""
	.align	16
	.zero		1024


//--------------------- .nv.shared.reserved.0     --------------------------
	.section	.nv.shared.reserved.0,"aw",@nobits
	.weak		__nv_reservedSMEM_offset_0_alias
	.size		__nv_reservedSMEM_offset_0_alias, 0, 64
	.other		__nv_reservedSMEM_offset_0_alias,@"STO_CUDA_RESERVED_SHARED STV_DEFAULT"
__nv_reservedSMEM_offset_0_alias:
	.zero		0
	.zero		64


//--------------------- .nv.constant0._Z22computeHistogramKernelPKiPjiiii --------------------------
	.section	.nv.constant0._Z22computeHistogramKernelPKiPjiiii,"a",@progbits
	.sectionflags	@""
	.align	4
.nv.constant0._Z22computeHistogramKernelPKiPjiiii:
	.zero		928


//--------------------- SYMBOLS --------------------------

	.type		.nv.reservedSmem.offset0,@object
	.size		.nv.reservedSmem.offset0,0x4
	.type		.nv.reservedSmem.cap,@object
	.size		.nv.reservedSmem.cap,0x4
